//
// Generated by NVIDIA NVVM Compiler
//
// Compiler Build ID: CL-36424714
// Cuda compilation tools, release 13.0, V13.0.88
// Based on NVVM 20.0.0
//

.version 9.0
.target sm_100
.address_size 64

	// .globl	_Z17matrix_initializePi

.visible .entry _Z17matrix_initializePi(
	.param .u64 .ptr .align 1 _Z17matrix_initializePi_param_0
)
{
	.reg .b32 	%r<5>;
	.reg .b64 	%rd<5>;

	ld.param.u64 	%rd1, [_Z17matrix_initializePi_param_0];
	cvta.to.global.u64 	%rd2, %rd1;
	mov.u32 	%r1, %ntid.x;
	mov.u32 	%r2, %tid.y;
	mov.u32 	%r3, %tid.x;
	mad.lo.s32 	%r4, %r1, %r2, %r3;
	mul.wide.u32 	%rd3, %r4, 4;
	add.s64 	%rd4, %rd2, %rd3;
	st.global.u32 	[%rd4], %r4;
	ret;

}


// ===== COMPILED SASS (sm_100) =====

	.target	sm_100

	.elftype	@"ET_EXEC"


//--------------------- .note.nv.tkinfo           --------------------------
	.section	.note.nv.tkinfo,"",@"SHT_NOTE"
	.sectionflags	@"SHF_NOTE_NV_TKINFO"
	.tkinfo
        /*0018*/ 	.word	0x00000002
        /*0030*/ 	.string	""
        /*0030*/ 	.string	"ptxas"
        /*0030*/ 	.string	"Cuda compilation tools, release 13.0, V13.0.88"
        /*0030*/ 	.string	"Build cuda_13.0.r13.0/compiler.36424714_0"
        /*0030*/ 	.string	"-arch sm_100 -m 64 "



//--------------------- .note.nv.cuinfo           --------------------------
	.section	.note.nv.cuinfo,"",@"SHT_NOTE"
	.sectionflags	@"SHF_NOTE_NV_CUINFO"
        /*0018*/ 	.short	0x0002
        /*001a*/ 	.short	0x0064
        /*001c*/ 	.short	0x0082
	.zero		2


//--------------------- .nv.info                  --------------------------
	.section	.nv.info,"",@"SHT_CUDA_INFO"
	.align	4


	//----- nvinfo : EIATTR_REGCOUNT
	.align		4
        /*0000*/ 	.byte	0x04, 0x2f
        /*0002*/ 	.short	(.L_1 - .L_0)
	.align		4
.L_0:
        /*0004*/ 	.word	index@(_Z17matrix_initializePi)
        /*0008*/ 	.word	0x00000008


	//----- nvinfo : EIATTR_FRAME_SIZE
	.align		4
.L_1:
        /*000c*/ 	.byte	0x04, 0x11
        /*000e*/ 	.short	(.L_3 - .L_2)
	.align		4
.L_2:
        /*0010*/ 	.word	index@(_Z17matrix_initializePi)
        /*0014*/ 	.word	0x00000000


	//----- nvinfo : EIATTR_MIN_STACK_SIZE
	.align		4
.L_3:
        /*0018*/ 	.byte	0x04, 0x12
        /*001a*/ 	.short	(.L_5 - .L_4)
	.align		4
.L_4:
        /*001c*/ 	.word	index@(_Z17matrix_initializePi)
        /*0020*/ 	.word	0x00000000
.L_5:


//--------------------- .nv.compat                --------------------------
	.section	.nv.compat,"",@"SHT_CUDA_COMPAT_INFO"
	.align	4
        /*0000*/ 	.byte	0x02, 0x09, 0x00, 0x00, 0x02, 0x02, 0x01, 0x00, 0x02, 0x05, 0x05, 0x00, 0x03, 0x07, 0x01, 0x01
        /*0010*/ 	.byte	0x02, 0x03, 0x00, 0x00, 0x02, 0x06, 0x01, 0x00, 0x04, 0x0b, 0x08, 0x00, 0x09, 0x00, 0x00, 0x00
        /*0020*/ 	.byte	0x00, 0x00, 0x00, 0x00


//--------------------- .nv.info._Z17matrix_initializePi --------------------------
	.section	.nv.info._Z17matrix_initializePi,"",@"SHT_CUDA_INFO"
	.sectionflags	@""
	.align	4


	//----- nvinfo : EIATTR_CUDA_API_VERSION
	.align		4
        /*0000*/ 	.byte	0x04, 0x37
        /*0002*/ 	.short	(.L_7 - .L_6)
.L_6:
        /*0004*/ 	.word	0x00000082


	//----- nvinfo : EIATTR_KPARAM_INFO
	.align		4
.L_7:
        /*0008*/ 	.byte	0x04, 0x17
        /*000a*/ 	.short	(.L_9 - .L_8)
.L_8:
        /*000c*/ 	.word	0x00000000
        /*0010*/ 	.short	0x0000
        /*0012*/ 	.short	0x0000
        /*0014*/ 	.byte	0x00, 0xf5, 0x21, 0x00


	//----- nvinfo : EIATTR_SPARSE_MMA_MASK
	.align		4
.L_9:
        /*0018*/ 	.byte	0x03, 0x50
        /*001a*/ 	.short	0x0000


	//----- nvinfo : EIATTR_MAXREG_COUNT
	.align		4
        /*001c*/ 	.byte	0x03, 0x1b
        /*001e*/ 	.short	0x00ff


	//----- nvinfo : EIATTR_MERCURY_ISA_VERSION
	.align		4
        /*0020*/ 	.byte	0x03, 0x5f
        /*0022*/ 	.short	0x0101


	//----- nvinfo : EIATTR_VRC_CTA_INIT_COUNT
	.align		4
        /*0024*/ 	.byte	0x02, 0x4a
	.zero		1
	.zero		1


	//----- nvinfo : EIATTR_EXIT_INSTR_OFFSETS
	.align		4
        /*0028*/ 	.byte	0x04, 0x1c
        /*002a*/ 	.short	(.L_11 - .L_10)


	//   ....[0]....
.L_10:
        /*002c*/ 	.word	0x00000090


	//----- nvinfo : EIATTR_CBANK_PARAM_SIZE
	.align		4
.L_11:
        /*0030*/ 	.byte	0x03, 0x19
        /*0032*/ 	.short	0x0008


	//----- nvinfo : EIATTR_PARAM_CBANK
	.align		4
        /*0034*/ 	.byte	0x04, 0x0a
        /*0036*/ 	.short	(.L_13 - .L_12)
	.align		4
.L_12:
        /*0038*/ 	.word	index@(.nv.constant0._Z17matrix_initializePi)
        /*003c*/ 	.short	0x0380
        /*003e*/ 	.short	0x0008


	//----- nvinfo : EIATTR_SW_WAR
	.align		4
.L_13:
        /*0040*/ 	.byte	0x04, 0x36
        /*0042*/ 	.short	(.L_15 - .L_14)
.L_14:
        /*0044*/ 	.word	0x00000008
.L_15:


//--------------------- .nv.callgraph             --------------------------
	.section	.nv.callgraph,"",@"SHT_CUDA_CALLGRAPH"
	.align	4
	.sectionentsize	8
	.align		4
        /*0000*/ 	.word	0x00000000
	.align		4
        /*0004*/ 	.word	0xffffffff
	.align		4
        /*0008*/ 	.word	0x00000000
	.align		4
        /*000c*/ 	.word	0xfffffffe
	.align		4
        /*0010*/ 	.word	0x00000000
	.align		4
        /*0014*/ 	.word	0xfffffffd
	.align		4
        /*0018*/ 	.word	0x00000000
	.align		4
        /*001c*/ 	.word	0xfffffffc


//--------------------- .text._Z17matrix_initializePi --------------------------
	.section	.text._Z17matrix_initializePi,"ax",@progbits
	.align	128
        .global         _Z17matrix_initializePi
        .type           _Z17matrix_initializePi,@function
        .size           _Z17matrix_initializePi,(.L_x_1 - _Z17matrix_initializePi)
        .other          _Z17matrix_initializePi,@"STO_CUDA_ENTRY STV_DEFAULT"
_Z17matrix_initializePi:
.text._Z17matrix_initializePi:
[----:B------:R-:W-:Y:S01]  /*0000*/  LDC R1, c[0x0][0x37c] ;  /* 0x0000df00ff017b82 */ /* 0x000fe20000000800 */
[----:B------:R-:W0:Y:S07]  /*0010*/  S2R R5, SR_TID.Y ;  /* 0x0000000000057919 */ /* 0x000e2e0000002200 */
[----:B------:R-:W1:Y:S01]  /*0020*/  LDC.64 R2, c[0x0][0x380] ;  /* 0x0000e000ff027b82 */ /* 0x000e620000000a00 */
[----:B------:R-:W0:Y:S01]  /*0030*/  LDCU UR6, c[0x0][0x360] ;  /* 0x00006c00ff0677ac */ /* 0x000e220008000800 */
[----:B------:R-:W0:Y:S01]  /*0040*/  S2R R0, SR_TID.X ;  /* 0x0000000000007919 */ /* 0x000e220000002100 */
[----:B------:R-:W2:Y:S01]  /*0050*/  LDCU.64 UR4, c[0x0][0x358] ;  /* 0x00006b00ff0477ac */ /* 0x000ea20008000a00 */
[----:B0-----:R-:W-:-:S04]  /*0060*/  IMAD R5, R5, UR6, R0 ;  /* 0x0000000605057c24 */ /* 0x001fc8000f8e0200 */
[----:B-1----:R-:W-:-:S05]  /*0070*/  IMAD.WIDE.U32 R2, R5, 0x4, R2 ;  /* 0x0000000405027825 */ /* 0x002fca00078e0002 */
[----:B--2---:R-:W-:Y:S01]  /*0080*/  STG.E desc[UR4][R2.64], R5 ;  /* 0x0000000502007986 */ /* 0x004fe2000c101904 */
[----:B------:R-:W-:Y:S05]  /*0090*/  EXIT ;  /* 0x000000000000794d */ /* 0x000fea0003800000 */
.L_x_0:
[----:B------:R-:W-:-:S00]  /*00a0*/  BRA `(.L_x_0) ;  /* 0xfffffffc00fc7947 */ /* 0x000fc0000383ffff */
[----:B------:R-:W-:-:S00]  /*00b0*/  NOP ;  /* 0x0000000000007918 */ /* 0x000fc00000000000 */
        /* <DEDUP_REMOVED lines=12> */
.L_x_1:


//--------------------- .nv.shared.reserved.0     --------------------------
	.section	.nv.shared.reserved.0,"aw",@nobits
	.weak		__nv_reservedSMEM_offset_0_alias
	.size		__nv_reservedSMEM_offset_0_alias, 0, 64
	.other		__nv_reservedSMEM_offset_0_alias,@"STO_CUDA_RESERVED_SHARED STV_DEFAULT"
__nv_reservedSMEM_offset_0_alias:
	.zero		0
	.zero		64


//--------------------- .nv.constant0._Z17matrix_initializePi --------------------------
	.section	.nv.constant0._Z17matrix_initializePi,"a",@progbits
	.sectionflags	@""
	.align	4
.nv.constant0._Z17matrix_initializePi:
	.zero		904


//--------------------- SYMBOLS --------------------------

	.type		.nv.reservedSmem.offset0,@object
	.size		.nv.reservedSmem.offset0,0x4
